//
// Generated by NVIDIA NVVM Compiler
//
// Compiler Build ID: CL-36424714
// Cuda compilation tools, release 13.0, V13.0.88
// Based on NVVM 20.0.0
//

.version 9.0
.target sm_100
.address_size 64

	// .globl	_Z15optMatMulKernelPKfS0_Pfiii
// _ZZ15optMatMulKernelPKfS0_PfiiiE2As has been demoted
// _ZZ15optMatMulKernelPKfS0_PfiiiE2Bs has been demoted

.visible .entry _Z15optMatMulKernelPKfS0_Pfiii(
	.param .u64 .ptr .align 1 _Z15optMatMulKernelPKfS0_Pfiii_param_0,
	.param .u64 .ptr .align 1 _Z15optMatMulKernelPKfS0_Pfiii_param_1,
	.param .u64 .ptr .align 1 _Z15optMatMulKernelPKfS0_Pfiii_param_2,
	.param .u32 _Z15optMatMulKernelPKfS0_Pfiii_param_3,
	.param .u32 _Z15optMatMulKernelPKfS0_Pfiii_param_4,
	.param .u32 _Z15optMatMulKernelPKfS0_Pfiii_param_5
)
{
	.reg .pred 	%p<26>;
	.reg .b32 	%r<63>;
	.reg .b32 	%f<181>;
	.reg .b64 	%rd<20>;
	// demoted variable
	.shared .align 4 .b8 _ZZ15optMatMulKernelPKfS0_PfiiiE2As[1024];
	// demoted variable
	.shared .align 4 .b8 _ZZ15optMatMulKernelPKfS0_PfiiiE2Bs[1024];
	ld.param.u64 	%rd5, [_Z15optMatMulKernelPKfS0_Pfiii_param_0];
	ld.param.u64 	%rd6, [_Z15optMatMulKernelPKfS0_Pfiii_param_1];
	ld.param.u32 	%r33, [_Z15optMatMulKernelPKfS0_Pfiii_param_3];
	ld.param.u32 	%r34, [_Z15optMatMulKernelPKfS0_Pfiii_param_4];
	ld.param.u32 	%r35, [_Z15optMatMulKernelPKfS0_Pfiii_param_5];
	cvta.to.global.u64 	%rd1, %rd6;
	cvta.to.global.u64 	%rd2, %rd5;
	mov.u32 	%r36, %ctaid.y;
	shl.b32 	%r37, %r36, 4;
	mov.u32 	%r1, %tid.y;
	add.s32 	%r2, %r37, %r1;
	mov.u32 	%r38, %ctaid.x;
	shl.b32 	%r3, %r38, 4;
	mov.u32 	%r4, %tid.x;
	add.s32 	%r5, %r3, %r4;
	setp.lt.s32 	%p1, %r35, 1;
	mov.f32 	%f180, 0f00000000;
	@%p1 bra 	$L__BB0_19;
	add.s32 	%r6, %r35, 15;
	mul.lo.s32 	%r7, %r35, %r2;
	shl.b32 	%r40, %r1, 6;
	mov.u32 	%r41, _ZZ15optMatMulKernelPKfS0_PfiiiE2As;
	add.s32 	%r8, %r41, %r40;
	shl.b32 	%r42, %r4, 2;
	add.s32 	%r9, %r8, %r42;
	mov.u32 	%r43, _ZZ15optMatMulKernelPKfS0_PfiiiE2Bs;
	add.s32 	%r11, %r43, %r42;
	add.s32 	%r10, %r11, %r40;
	setp.lt.u32 	%p2, %r35, 17;
	mov.f32 	%f180, 0f00000000;
	mov.b32 	%r62, 0;
	@%p2 bra 	$L__BB0_13;
	shr.u32 	%r44, %r6, 4;
	and.b32  	%r45, %r44, 134217726;
	neg.s32 	%r61, %r45;
	add.s32 	%r46, %r1, 16;
	mad.lo.s32 	%r47, %r34, %r46, %r4;
	add.s32 	%r59, %r47, %r3;
	shl.b32 	%r14, %r34, 5;
	mad.lo.s32 	%r48, %r1, %r34, %r4;
	add.s32 	%r58, %r48, %r3;
	add.s32 	%r56, %r4, %r7;
	mov.f32 	%f180, 0f00000000;
	mov.u32 	%r57, %r4;
	mov.u32 	%r60, %r1;
$L__BB0_3:
	setp.ge.s32 	%p3, %r2, %r33;
	setp.ge.s32 	%p4, %r57, %r35;
	mul.wide.s32 	%rd7, %r56, 4;
	add.s64 	%rd3, %rd2, %rd7;
	mov.f32 	%f172, 0f00000000;
	or.pred  	%p5, %p3, %p4;
	@%p5 bra 	$L__BB0_5;
	ld.global.f32 	%f172, [%rd3];
$L__BB0_5:
	setp.ge.s32 	%p6, %r5, %r34;
	st.shared.f32 	[%r9], %f172;
	setp.ge.s32 	%p7, %r60, %r35;
	mov.f32 	%f173, 0f00000000;
	or.pred  	%p8, %p6, %p7;
	@%p8 bra 	$L__BB0_7;
	mul.wide.s32 	%rd8, %r58, 4;
	add.s64 	%rd9, %rd1, %rd8;
	ld.global.f32 	%f173, [%rd9];
$L__BB0_7:
	st.shared.f32 	[%r10], %f173;
	bar.sync 	0;
	ld.shared.f32 	%f27, [%r8];
	ld.shared.f32 	%f28, [%r11];
	fma.rn.f32 	%f29, %f27, %f28, %f180;
	ld.shared.f32 	%f30, [%r8+4];
	ld.shared.f32 	%f31, [%r11+64];
	fma.rn.f32 	%f32, %f30, %f31, %f29;
	ld.shared.f32 	%f33, [%r8+8];
	ld.shared.f32 	%f34, [%r11+128];
	fma.rn.f32 	%f35, %f33, %f34, %f32;
	ld.shared.f32 	%f36, [%r8+12];
	ld.shared.f32 	%f37, [%r11+192];
	fma.rn.f32 	%f38, %f36, %f37, %f35;
	ld.shared.f32 	%f39, [%r8+16];
	ld.shared.f32 	%f40, [%r11+256];
	fma.rn.f32 	%f41, %f39, %f40, %f38;
	ld.shared.f32 	%f42, [%r8+20];
	ld.shared.f32 	%f43, [%r11+320];
	fma.rn.f32 	%f44, %f42, %f43, %f41;
	ld.shared.f32 	%f45, [%r8+24];
	ld.shared.f32 	%f46, [%r11+384];
	fma.rn.f32 	%f47, %f45, %f46, %f44;
	ld.shared.f32 	%f48, [%r8+28];
	ld.shared.f32 	%f49, [%r11+448];
	fma.rn.f32 	%f50, %f48, %f49, %f47;
	ld.shared.f32 	%f51, [%r8+32];
	ld.shared.f32 	%f52, [%r11+512];
	fma.rn.f32 	%f53, %f51, %f52, %f50;
	ld.shared.f32 	%f54, [%r8+36];
	ld.shared.f32 	%f55, [%r11+576];
	fma.rn.f32 	%f56, %f54, %f55, %f53;
	ld.shared.f32 	%f57, [%r8+40];
	ld.shared.f32 	%f58, [%r11+640];
	fma.rn.f32 	%f59, %f57, %f58, %f56;
	ld.shared.f32 	%f60, [%r8+44];
	ld.shared.f32 	%f61, [%r11+704];
	fma.rn.f32 	%f62, %f60, %f61, %f59;
	ld.shared.f32 	%f63, [%r8+48];
	ld.shared.f32 	%f64, [%r11+768];
	fma.rn.f32 	%f65, %f63, %f64, %f62;
	ld.shared.f32 	%f66, [%r8+52];
	ld.shared.f32 	%f67, [%r11+832];
	fma.rn.f32 	%f68, %f66, %f67, %f65;
	ld.shared.f32 	%f69, [%r8+56];
	ld.shared.f32 	%f70, [%r11+896];
	fma.rn.f32 	%f71, %f69, %f70, %f68;
	ld.shared.f32 	%f72, [%r8+60];
	ld.shared.f32 	%f73, [%r11+960];
	fma.rn.f32 	%f6, %f72, %f73, %f71;
	bar.sync 	0;
	add.s32 	%r49, %r57, 16;
	setp.ge.s32 	%p10, %r49, %r35;
	mov.f32 	%f174, 0f00000000;
	or.pred  	%p11, %p3, %p10;
	@%p11 bra 	$L__BB0_9;
	ld.global.f32 	%f174, [%rd3+64];
$L__BB0_9:
	st.shared.f32 	[%r9], %f174;
	add.s32 	%r50, %r60, 16;
	setp.ge.s32 	%p13, %r50, %r35;
	mov.f32 	%f175, 0f00000000;
	or.pred  	%p14, %p6, %p13;
	@%p14 bra 	$L__BB0_11;
	mul.wide.s32 	%rd10, %r59, 4;
	add.s64 	%rd11, %rd1, %rd10;
	ld.global.f32 	%f175, [%rd11];
$L__BB0_11:
	st.shared.f32 	[%r10], %f175;
	bar.sync 	0;
	ld.shared.f32 	%f75, [%r8];
	ld.shared.f32 	%f76, [%r11];
	fma.rn.f32 	%f77, %f75, %f76, %f6;
	ld.shared.f32 	%f78, [%r8+4];
	ld.shared.f32 	%f79, [%r11+64];
	fma.rn.f32 	%f80, %f78, %f79, %f77;
	ld.shared.f32 	%f81, [%r8+8];
	ld.shared.f32 	%f82, [%r11+128];
	fma.rn.f32 	%f83, %f81, %f82, %f80;
	ld.shared.f32 	%f84, [%r8+12];
	ld.shared.f32 	%f85, [%r11+192];
	fma.rn.f32 	%f86, %f84, %f85, %f83;
	ld.shared.f32 	%f87, [%r8+16];
	ld.shared.f32 	%f88, [%r11+256];
	fma.rn.f32 	%f89, %f87, %f88, %f86;
	ld.shared.f32 	%f90, [%r8+20];
	ld.shared.f32 	%f91, [%r11+320];
	fma.rn.f32 	%f92, %f90, %f91, %f89;
	ld.shared.f32 	%f93, [%r8+24];
	ld.shared.f32 	%f94, [%r11+384];
	fma.rn.f32 	%f95, %f93, %f94, %f92;
	ld.shared.f32 	%f96, [%r8+28];
	ld.shared.f32 	%f97, [%r11+448];
	fma.rn.f32 	%f98, %f96, %f97, %f95;
	ld.shared.f32 	%f99, [%r8+32];
	ld.shared.f32 	%f100, [%r11+512];
	fma.rn.f32 	%f101, %f99, %f100, %f98;
	ld.shared.f32 	%f102, [%r8+36];
	ld.shared.f32 	%f103, [%r11+576];
	fma.rn.f32 	%f104, %f102, %f103, %f101;
	ld.shared.f32 	%f105, [%r8+40];
	ld.shared.f32 	%f106, [%r11+640];
	fma.rn.f32 	%f107, %f105, %f106, %f104;
	ld.shared.f32 	%f108, [%r8+44];
	ld.shared.f32 	%f109, [%r11+704];
	fma.rn.f32 	%f110, %f108, %f109, %f107;
	ld.shared.f32 	%f111, [%r8+48];
	ld.shared.f32 	%f112, [%r11+768];
	fma.rn.f32 	%f113, %f111, %f112, %f110;
	ld.shared.f32 	%f114, [%r8+52];
	ld.shared.f32 	%f115, [%r11+832];
	fma.rn.f32 	%f116, %f114, %f115, %f113;
	ld.shared.f32 	%f117, [%r8+56];
	ld.shared.f32 	%f118, [%r11+896];
	fma.rn.f32 	%f119, %f117, %f118, %f116;
	ld.shared.f32 	%f120, [%r8+60];
	ld.shared.f32 	%f121, [%r11+960];
	fma.rn.f32 	%f180, %f120, %f121, %f119;
	bar.sync 	0;
	add.s32 	%r61, %r61, 2;
	add.s32 	%r60, %r60, 32;
	add.s32 	%r59, %r59, %r14;
	add.s32 	%r58, %r58, %r14;
	add.s32 	%r57, %r57, 32;
	add.s32 	%r56, %r56, 32;
	setp.ne.s32 	%p15, %r61, 0;
	@%p15 bra 	$L__BB0_3;
	and.b32  	%r62, %r6, 2147483616;
$L__BB0_13:
	and.b32  	%r51, %r6, 16;
	setp.eq.s32 	%p16, %r51, 0;
	@%p16 bra 	$L__BB0_19;
	setp.ge.s32 	%p17, %r2, %r33;
	add.s32 	%r52, %r62, %r4;
	add.s32 	%r32, %r62, %r1;
	setp.ge.s32 	%p18, %r52, %r35;
	mov.f32 	%f178, 0f00000000;
	or.pred  	%p19, %p17, %p18;
	@%p19 bra 	$L__BB0_16;
	add.s32 	%r53, %r52, %r7;
	mul.wide.s32 	%rd12, %r53, 4;
	add.s64 	%rd13, %rd2, %rd12;
	ld.global.f32 	%f178, [%rd13];
$L__BB0_16:
	setp.ge.s32 	%p20, %r5, %r34;
	st.shared.f32 	[%r9], %f178;
	setp.ge.s32 	%p21, %r32, %r35;
	mov.f32 	%f179, 0f00000000;
	or.pred  	%p22, %p20, %p21;
	@%p22 bra 	$L__BB0_18;
	mad.lo.s32 	%r54, %r32, %r34, %r5;
	mul.wide.s32 	%rd14, %r54, 4;
	add.s64 	%rd15, %rd1, %rd14;
	ld.global.f32 	%f179, [%rd15];
$L__BB0_18:
	st.shared.f32 	[%r10], %f179;
	bar.sync 	0;
	ld.shared.f32 	%f124, [%r8];
	ld.shared.f32 	%f125, [%r11];
	fma.rn.f32 	%f126, %f124, %f125, %f180;
	ld.shared.f32 	%f127, [%r8+4];
	ld.shared.f32 	%f128, [%r11+64];
	fma.rn.f32 	%f129, %f127, %f128, %f126;
	ld.shared.f32 	%f130, [%r8+8];
	ld.shared.f32 	%f131, [%r11+128];
	fma.rn.f32 	%f132, %f130, %f131, %f129;
	ld.shared.f32 	%f133, [%r8+12];
	ld.shared.f32 	%f134, [%r11+192];
	fma.rn.f32 	%f135, %f133, %f134, %f132;
	ld.shared.f32 	%f136, [%r8+16];
	ld.shared.f32 	%f137, [%r11+256];
	fma.rn.f32 	%f138, %f136, %f137, %f135;
	ld.shared.f32 	%f139, [%r8+20];
	ld.shared.f32 	%f140, [%r11+320];
	fma.rn.f32 	%f141, %f139, %f140, %f138;
	ld.shared.f32 	%f142, [%r8+24];
	ld.shared.f32 	%f143, [%r11+384];
	fma.rn.f32 	%f144, %f142, %f143, %f141;
	ld.shared.f32 	%f145, [%r8+28];
	ld.shared.f32 	%f146, [%r11+448];
	fma.rn.f32 	%f147, %f145, %f146, %f144;
	ld.shared.f32 	%f148, [%r8+32];
	ld.shared.f32 	%f149, [%r11+512];
	fma.rn.f32 	%f150, %f148, %f149, %f147;
	ld.shared.f32 	%f151, [%r8+36];
	ld.shared.f32 	%f152, [%r11+576];
	fma.rn.f32 	%f153, %f151, %f152, %f150;
	ld.shared.f32 	%f154, [%r8+40];
	ld.shared.f32 	%f155, [%r11+640];
	fma.rn.f32 	%f156, %f154, %f155, %f153;
	ld.shared.f32 	%f157, [%r8+44];
	ld.shared.f32 	%f158, [%r11+704];
	fma.rn.f32 	%f159, %f157, %f158, %f156;
	ld.shared.f32 	%f160, [%r8+48];
	ld.shared.f32 	%f161, [%r11+768];
	fma.rn.f32 	%f162, %f160, %f161, %f159;
	ld.shared.f32 	%f163, [%r8+52];
	ld.shared.f32 	%f164, [%r11+832];
	fma.rn.f32 	%f165, %f163, %f164, %f162;
	ld.shared.f32 	%f166, [%r8+56];
	ld.shared.f32 	%f167, [%r11+896];
	fma.rn.f32 	%f168, %f166, %f167, %f165;
	ld.shared.f32 	%f169, [%r8+60];
	ld.shared.f32 	%f170, [%r11+960];
	fma.rn.f32 	%f180, %f169, %f170, %f168;
	bar.sync 	0;
$L__BB0_19:
	setp.ge.s32 	%p23, %r2, %r33;
	setp.ge.s32 	%p24, %r5, %r34;
	or.pred  	%p25, %p23, %p24;
	@%p25 bra 	$L__BB0_21;
	ld.param.u64 	%rd19, [_Z15optMatMulKernelPKfS0_Pfiii_param_2];
	mad.lo.s32 	%r55, %r34, %r2, %r5;
	cvta.to.global.u64 	%rd16, %rd19;
	mul.wide.s32 	%rd17, %r55, 4;
	add.s64 	%rd18, %rd16, %rd17;
	st.global.f32 	[%rd18], %f180;
$L__BB0_21:
	ret;

}


// ===== COMPILED SASS (sm_100) =====

	.target	sm_100

	.elftype	@"ET_EXEC"


//--------------------- .note.nv.tkinfo           --------------------------
	.section	.note.nv.tkinfo,"",@"SHT_NOTE"
	.sectionflags	@"SHF_NOTE_NV_TKINFO"
	.tkinfo
        /*0018*/ 	.word	0x00000002
        /*0030*/ 	.string	""
        /*0030*/ 	.string	"ptxas"
        /*0030*/ 	.string	"Cuda compilation tools, release 13.0, V13.0.88"
        /*0030*/ 	.string	"Build cuda_13.0.r13.0/compiler.36424714_0"
        /*0030*/ 	.string	"-arch sm_100 -m 64 "



//--------------------- .note.nv.cuinfo           --------------------------
	.section	.note.nv.cuinfo,"",@"SHT_NOTE"
	.sectionflags	@"SHF_NOTE_NV_CUINFO"
        /*0018*/ 	.short	0x0002
        /*001a*/ 	.short	0x0064
        /*001c*/ 	.short	0x0082
	.zero		2


//--------------------- .nv.info                  --------------------------
	.section	.nv.info,"",@"SHT_CUDA_INFO"
	.align	4


	//----- nvinfo : EIATTR_REGCOUNT
	.align		4
        /*0000*/ 	.byte	0x04, 0x2f
        /*0002*/ 	.short	(.L_1 - .L_0)
	.align		4
.L_0:
        /*0004*/ 	.word	index@(_Z15optMatMulKernelPKfS0_Pfiii)
        /*0008*/ 	.word	0x00000020


	//----- nvinfo : EIATTR_FRAME_SIZE
	.align		4
.L_1:
        /*000c*/ 	.byte	0x04, 0x11
        /*000e*/ 	.short	(.L_3 - .L_2)
	.align		4
.L_2:
        /*0010*/ 	.word	index@(_Z15optMatMulKernelPKfS0_Pfiii)
        /*0014*/ 	.word	0x00000000


	//----- nvinfo : EIATTR_MIN_STACK_SIZE
	.align		4
.L_3:
        /*0018*/ 	.byte	0x04, 0x12
        /*001a*/ 	.short	(.L_5 - .L_4)
	.align		4
.L_4:
        /*001c*/ 	.word	index@(_Z15optMatMulKernelPKfS0_Pfiii)
        /*0020*/ 	.word	0x00000000
.L_5:


//--------------------- .nv.compat                --------------------------
	.section	.nv.compat,"",@"SHT_CUDA_COMPAT_INFO"
	.align	4
        /*0000*/ 	.byte	0x02, 0x09, 0x00, 0x00, 0x02, 0x02, 0x01, 0x00, 0x02, 0x05, 0x05, 0x00, 0x03, 0x07, 0x01, 0x01
        /*0010*/ 	.byte	0x02, 0x03, 0x00, 0x00, 0x02, 0x06, 0x01, 0x00, 0x04, 0x0b, 0x08, 0x00, 0x09, 0x00, 0x00, 0x00
        /*0020*/ 	.byte	0x00, 0x00, 0x00, 0x00


//--------------------- .nv.info._Z15optMatMulKernelPKfS0_Pfiii --------------------------
	.section	.nv.info._Z15optMatMulKernelPKfS0_Pfiii,"",@"SHT_CUDA_INFO"
	.sectionflags	@""
	.align	4


	//----- nvinfo : EIATTR_CUDA_API_VERSION
	.align		4
        /*0000*/ 	.byte	0x04, 0x37
        /*0002*/ 	.short	(.L_7 - .L_6)
.L_6:
        /*0004*/ 	.word	0x00000082


	//----- nvinfo : EIATTR_KPARAM_INFO
	.align		4
.L_7:
        /*0008*/ 	.byte	0x04, 0x17
        /*000a*/ 	.short	(.L_9 - .L_8)
.L_8:
        /*000c*/ 	.word	0x00000000
        /*0010*/ 	.short	0x0005
        /*0012*/ 	.short	0x0020
        /*0014*/ 	.byte	0x00, 0xf0, 0x11, 0x00


	//----- nvinfo : EIATTR_KPARAM_INFO
	.align		4
.L_9:
        /*0018*/ 	.byte	0x04, 0x17
        /*001a*/ 	.short	(.L_11 - .L_10)
.L_10:
        /*001c*/ 	.word	0x00000000
        /*0020*/ 	.short	0x0004
        /*0022*/ 	.short	0x001c
        /*0024*/ 	.byte	0x00, 0xf0, 0x11, 0x00


	//----- nvinfo : EIATTR_KPARAM_INFO
	.align		4
.L_11:
        /*0028*/ 	.byte	0x04, 0x17
        /*002a*/ 	.short	(.L_13 - .L_12)
.L_12:
        /*002c*/ 	.word	0x00000000
        /*0030*/ 	.short	0x0003
        /*0032*/ 	.short	0x0018
        /*0034*/ 	.byte	0x00, 0xf0, 0x11, 0x00


	//----- nvinfo : EIATTR_KPARAM_INFO
	.align		4
.L_13:
        /*0038*/ 	.byte	0x04, 0x17
        /*003a*/ 	.short	(.L_15 - .L_14)
.L_14:
        /*003c*/ 	.word	0x00000000
        /*0040*/ 	.short	0x0002
        /*0042*/ 	.short	0x0010
        /*0044*/ 	.byte	0x00, 0xf5, 0x21, 0x00


	//----- nvinfo : EIATTR_KPARAM_INFO
	.align		4
.L_15:
        /*0048*/ 	.byte	0x04, 0x17
        /*004a*/ 	.short	(.L_17 - .L_16)
.L_16:
        /*004c*/ 	.word	0x00000000
        /*0050*/ 	.short	0x0001
        /*0052*/ 	.short	0x0008
        /*0054*/ 	.byte	0x00, 0xf5, 0x21, 0x00


	//----- nvinfo : EIATTR_KPARAM_INFO
	.align		4
.L_17:
        /*0058*/ 	.byte	0x04, 0x17
        /*005a*/ 	.short	(.L_19 - .L_18)
.L_18:
        /*005c*/ 	.word	0x00000000
        /*0060*/ 	.short	0x0000
        /*0062*/ 	.short	0x0000
        /*0064*/ 	.byte	0x00, 0xf5, 0x21, 0x00


	//----- nvinfo : EIATTR_SPARSE_MMA_MASK
	.align		4
.L_19:
        /*0068*/ 	.byte	0x03, 0x50
        /*006a*/ 	.short	0x0000


	//----- nvinfo : EIATTR_MAXREG_COUNT
	.align		4
        /*006c*/ 	.byte	0x03, 0x1b
        /*006e*/ 	.short	0x00ff


	//----- nvinfo : EIATTR_NUM_BARRIERS
	.align		4
        /*0070*/ 	.byte	0x02, 0x4c
        /*0072*/ 	.byte	0x01
	.zero		1


	//----- nvinfo : EIATTR_MERCURY_ISA_VERSION
	.align		4
        /*0074*/ 	.byte	0x03, 0x5f
        /*0076*/ 	.short	0x0101


	//----- nvinfo : EIATTR_VRC_CTA_INIT_COUNT
	.align		4
        /*0078*/ 	.byte	0x02, 0x4a
	.zero		1
	.zero		1


	//----- nvinfo : EIATTR_EXIT_INSTR_OFFSETS
	.align		4
        /*007c*/ 	.byte	0x04, 0x1c
        /*007e*/ 	.short	(.L_21 - .L_20)


	//   ....[0]....
.L_20:
        /*0080*/ 	.word	0x00000d80


	//   ....[1]....
        /*0084*/ 	.word	0x00000dd0


	//----- nvinfo : EIATTR_CBANK_PARAM_SIZE
	.align		4
.L_21:
        /*0088*/ 	.byte	0x03, 0x19
        /*008a*/ 	.short	0x0024


	//----- nvinfo : EIATTR_PARAM_CBANK
	.align		4
        /*008c*/ 	.byte	0x04, 0x0a
        /*008e*/ 	.short	(.L_23 - .L_22)
	.align		4
.L_22:
        /*0090*/ 	.word	index@(.nv.constant0._Z15optMatMulKernelPKfS0_Pfiii)
        /*0094*/ 	.short	0x0380
        /*0096*/ 	.short	0x0024


	//----- nvinfo : EIATTR_SW_WAR
	.align		4
.L_23:
        /*0098*/ 	.byte	0x04, 0x36
        /*009a*/ 	.short	(.L_25 - .L_24)
.L_24:
        /*009c*/ 	.word	0x00000008
.L_25:


//--------------------- .nv.callgraph             --------------------------
	.section	.nv.callgraph,"",@"SHT_CUDA_CALLGRAPH"
	.align	4
	.sectionentsize	8
	.align		4
        /*0000*/ 	.word	0x00000000
	.align		4
        /*0004*/ 	.word	0xffffffff
	.align		4
        /*0008*/ 	.word	0x00000000
	.align		4
        /*000c*/ 	.word	0xfffffffe
	.align		4
        /*0010*/ 	.word	0x00000000
	.align		4
        /*0014*/ 	.word	0xfffffffd
	.align		4
        /*0018*/ 	.word	0x00000000
	.align		4
        /*001c*/ 	.word	0xfffffffc


//--------------------- .text._Z15optMatMulKernelPKfS0_Pfiii --------------------------
	.section	.text._Z15optMatMulKernelPKfS0_Pfiii,"ax",@progbits
	.align	128
        .global         _Z15optMatMulKernelPKfS0_Pfiii
        .type           _Z15optMatMulKernelPKfS0_Pfiii,@function
        .size           _Z15optMatMulKernelPKfS0_Pfiii,(.L_x_4 - _Z15optMatMulKernelPKfS0_Pfiii)
        .other          _Z15optMatMulKernelPKfS0_Pfiii,@"STO_CUDA_ENTRY STV_DEFAULT"
_Z15optMatMulKernelPKfS0_Pfiii:
.text._Z15optMatMulKernelPKfS0_Pfiii:
[----:B------:R-:W-:Y:S01]  /*0000*/  LDC R1, c[0x0][0x37c] ;  /* 0x0000df00ff017b82 */ /* 0x000fe20000000800 */
[----:B------:R-:W0:Y:S01]  /*0010*/  S2R R3, SR_CTAID.Y ;  /* 0x0000000000037919 */ /* 0x000e220000002600 */
[----:B------:R-:W1:Y:S01]  /*0020*/  LDCU UR7, c[0x0][0x3a0] ;  /* 0x00007400ff0777ac */ /* 0x000e620008000800 */
[----:B------:R-:W-:Y:S01]  /*0030*/  HFMA2 R23, -RZ, RZ, 0, 0 ;  /* 0x00000000ff177431 */ /* 0x000fe200000001ff */
[----:B------:R-:W0:Y:S01]  /*0040*/  S2R R14, SR_TID.Y ;  /* 0x00000000000e7919 */ /* 0x000e220000002200 */
[----:B------:R-:W2:Y:S01]  /*0050*/  LDCU.64 UR8, c[0x0][0x358] ;  /* 0x00006b00ff0877ac */ /* 0x000ea20008000a00 */
[----:B------:R-:W3:Y:S01]  /*0060*/  S2R R6, SR_CTAID.X ;  /* 0x0000000000067919 */ /* 0x000ee20000002500 */
[----:B------:R-:W3:Y:S01]  /*0070*/  S2R R13, SR_TID.X ;  /* 0x00000000000d7919 */ /* 0x000ee20000002100 */
[----:B-1----:R-:W-:Y:S01]  /*0080*/  UISETP.GE.AND UP0, UPT, UR7, 0x1, UPT ;  /* 0x000000010700788c */ /* 0x002fe2000bf06270 */
[----:B0-----:R-:W-:Y:S02]  /*0090*/  LEA R0, R3, R14, 0x4 ;  /* 0x0000000e03007211 */ /* 0x001fe400078e20ff */
[----:B---3--:R-:W-:-:S06]  /*00a0*/  LEA R3, R6, R13, 0x4 ;  /* 0x0000000d06037211 */ /* 0x008fcc00078e20ff */
[----:B--2---:R-:W-:Y:S05]  /*00b0*/  BRA.U !UP0, `(.L_x_0) ;  /* 0x0000000d08247547 */ /* 0x004fea000b800000 */
[----:B------:R-:W0:Y:S01]  /*00c0*/  S2UR UR6, SR_CgaCtaId ;  /* 0x00000000000679c3 */ /* 0x000e220000008800 */
[----:B------:R-:W-:Y:S01]  /*00d0*/  UMOV UR4, 0x400 ;  /* 0x0000040000047882 */ /* 0x000fe20000000000 */
[----:B------:R-:W-:Y:S01]  /*00e0*/  UISETP.GE.U32.AND UP0, UPT, UR7, 0x11, UPT ;  /* 0x000000110700788c */ /* 0x000fe2000bf06070 */
[----:B------:R-:W-:Y:S01]  /*00f0*/  MOV R23, RZ ;  /* 0x000000ff00177202 */ /* 0x000fe20000000f00 */
[----:B------:R-:W-:Y:S02]  /*0100*/  UIADD3 UR5, UPT, UPT, UR4, 0x400, URZ ;  /* 0x0000040004057890 */ /* 0x000fe4000fffe0ff */
[----:B0-----:R-:W-:Y:S02]  /*0110*/  ULEA UR4, UR6, UR4, 0x18 ;  /* 0x0000000406047291 */ /* 0x001fe4000f8ec0ff */
[----:B------:R-:W-:Y:S02]  /*0120*/  ULEA UR5, UR6, UR5, 0x18 ;  /* 0x0000000506057291 */ /* 0x000fe4000f8ec0ff */
[----:B------:R-:W-:-:S02]  /*0130*/  UIADD3 UR6, UPT, UPT, UR7, 0xf, URZ ;  /* 0x0000000f07067890 */ /* 0x000fc4000fffe0ff */
[C---:B------:R-:W-:Y:S01]  /*0140*/  LEA R2, R14.reuse, UR4, 0x6 ;  /* 0x000000040e027c11 */ /* 0x040fe2000f8e30ff */
[----:B------:R-:W-:Y:S01]  /*0150*/  UMOV UR4, URZ ;  /* 0x000000ff00047c82 */ /* 0x000fe20008000000 */
[C---:B------:R-:W-:Y:S02]  /*0160*/  LEA R16, R13.reuse, UR5, 0x2 ;  /* 0x000000050d107c11 */ /* 0x040fe4000f8e10ff */
[----:B------:R-:W-:Y:S02]  /*0170*/  LEA R22, R13, R2, 0x2 ;  /* 0x000000020d167211 */ /* 0x000fe400078e10ff */
[----:B------:R-:W-:Y:S01]  /*0180*/  LEA R20, R14, R16, 0x6 ;  /* 0x000000100e147211 */ /* 0x000fe200078e30ff */
[----:B------:R-:W-:Y:S06]  /*0190*/  BRA.U !UP0, `(.L_x_1) ;  /* 0x0000000508fc7547 */ /* 0x000fec000b800000 */
[----:B------:R-:W0:Y:S01]  /*01a0*/  LDCU.64 UR10, c[0x0][0x398] ;  /* 0x00007300ff0a77ac */ /* 0x000e220008000a00 */
[----:B------:R-:W1:Y:S01]  /*01b0*/  LDC R12, c[0x0][0x39c] ;  /* 0x0000e700ff0c7b82 */ /* 0x000e620000000800 */
[----:B------:R-:W-:Y:S01]  /*01c0*/  IADD3 R4, PT, PT, R14, 0x10, RZ ;  /* 0x000000100e047810 */ /* 0x000fe20007ffe0ff */
[----:B------:R-:W-:Y:S01]  /*01d0*/  IMAD R18, R0, UR7, R13 ;  /* 0x0000000700127c24 */ /* 0x000fe2000f8e020d */
[----:B------:R-:W-:Y:S01]  /*01e0*/  USHF.R.U32.HI UR4, URZ, 0x4, UR6 ;  /* 0x00000004ff047899 */ /* 0x000fe20008011606 */
[----:B------:R-:W-:Y:S01]  /*01f0*/  MOV R23, RZ ;  /* 0x000000ff00177202 */ /* 0x000fe20000000f00 */
[----:B------:R-:W2:Y:S01]  /*0200*/  LDCU UR5, c[0x0][0x3a0] ;  /* 0x00007400ff0577ac */ /* 0x000ea20008000800 */
[----:B------:R-:W-:Y:S02]  /*0210*/  MOV R17, R13 ;  /* 0x0000000d00117202 */ /* 0x000fe40000000f00 */
[----:B------:R-:W3:Y:S01]  /*0220*/  LDC.64 R24, c[0x0][0x380] ;  /* 0x0000e000ff187b82 */ /* 0x000ee20000000a00 */
[----:B------:R-:W-:Y:S01]  /*0230*/  ULOP3.LUT UR4, UR4, 0x7fffffe, URZ, 0xc0, !UPT ;  /* 0x07fffffe04047892 */ /* 0x000fe2000f8ec0ff */
[----:B------:R-:W-:-:S03]  /*0240*/  MOV R15, R14 ;  /* 0x0000000e000f7202 */ /* 0x000fc60000000f00 */
[----:B------:R-:W-:Y:S01]  /*0250*/  UIADD3 UR4, UPT, UPT, -UR4, URZ, URZ ;  /* 0x000000ff04047290 */ /* 0x000fe2000fffe1ff */
[--C-:B0-----:R-:W-:Y:S01]  /*0260*/  IMAD R4, R4, UR11, R13.reuse ;  /* 0x0000000b04047c24 */ /* 0x101fe2000f8e020d */
[----:B------:R-:W-:Y:S01]  /*0270*/  ISETP.GE.AND P1, PT, R0, UR10, PT ;  /* 0x0000000a00007c0c */ /* 0x000fe2000bf26270 */
[----:B------:R-:W-:-:S03]  /*0280*/  IMAD R19, R14, UR11, R13 ;  /* 0x0000000b0e137c24 */ /* 0x000fc6000f8e020d */
[C---:B------:R-:W-:Y:S02]  /*0290*/  LEA R21, R6.reuse, R4, 0x4 ;  /* 0x0000000406157211 */ /* 0x040fe400078e20ff */
[----:B--2---:R-:W-:-:S07]  /*02a0*/  LEA R19, R6, R19, 0x4 ;  /* 0x0000001306137211 */ /* 0x004fce00078e20ff */
.L_x_2:
[----:B-1----:R-:W-:Y:S01]  /*02b0*/  ISETP.GE.AND P0, PT, R3, R12, PT ;  /* 0x0000000c0300720c */ /* 0x002fe20003f06270 */
[----:B------:R-:W-:Y:S01]  /*02c0*/  UMOV UR7, UR5 ;  /* 0x0000000500077c82 */ /* 0x000fe20008000000 */
[----:B------:R-:W-:Y:S01]  /*02d0*/  HFMA2 R6, -RZ, RZ, 0, 0 ;  /* 0x00000000ff067431 */ /* 0x000fe200000001ff */
[----:B------:R-:W-:Y:S01]  /*02e0*/  ISETP.GE.OR P2, PT, R17, UR7, P1 ;  /* 0x0000000711007c0c */ /* 0x000fe20008f46670 */
[----:B---3--:R-:W-:Y:S01]  /*02f0*/  IMAD.WIDE R26, R18, 0x4, R24 ;  /* 0x00000004121a7825 */ /* 0x008fe200078e0218 */
[----:B------:R-:W-:Y:S02]  /*0300*/  ISETP.GE.OR P3, PT, R15, UR7, P0 ;  /* 0x000000070f007c0c */ /* 0x000fe40008766670 */
[----:B------:R-:W-:-:S09]  /*0310*/  MOV R29, RZ ;  /* 0x000000ff001d7202 */ /* 0x000fd20000000f00 */
[----:B------:R-:W2:Y:S02]  /*0320*/  @!P2 LDG.E R29, desc[UR8][R26.64] ;  /* 0x000000081a1da981 */ /* 0x000ea4000c1e1900 */
[----:B------:R-:W0:Y:S02]  /*0330*/  @!P3 LDC.64 R4, c[0x0][0x388] ;  /* 0x0000e200ff04bb82 */ /* 0x000e240000000a00 */
[----:B0-----:R-:W-:-:S05]  /*0340*/  @!P3 IMAD.WIDE R4, R19, 0x4, R4 ;  /* 0x000000041304b825 */ /* 0x001fca00078e0204 */
[----:B------:R-:W3:Y:S04]  /*0350*/  @!P3 LDG.E R6, desc[UR8][R4.64] ;  /* 0x000000080406b981 */ /* 0x000ee8000c1e1900 */
[----:B--2---:R-:W-:Y:S04]  /*0360*/  STS [R22], R29 ;  /* 0x0000001d16007388 */ /* 0x004fe80000000800 */
[----:B---3--:R-:W-:Y:S01]  /*0370*/  STS [R20], R6 ;  /* 0x0000000614007388 */ /* 0x008fe20000000800 */
[----:B------:R-:W-:Y:S06]  /*0380*/  BAR.SYNC.DEFER_BLOCKING 0x0 ;  /* 0x0000000000007b1d */ /* 0x000fec0000010000 */
[----:B------:R-:W-:Y:S04]  /*0390*/  LDS R28, [R16] ;  /* 0x00000000101c7984 */ /* 0x000fe80000000800 */
[----:B------:R-:W0:Y:S04]  /*03a0*/  LDS.128 R8, [R2] ;  /* 0x0000000002087984 */ /* 0x000e280000000c00 */
[----:B------:R-:W1:Y:S04]  /*03b0*/  LDS R5, [R16+0x40] ;  /* 0x0000400010057984 */ /* 0x000e680000000800 */
[----:B------:R-:W2:Y:S04]  /*03c0*/  LDS R7, [R16+0x80] ;  /* 0x0000800010077984 */ /* 0x000ea80000000800 */
[----:B------:R-:W-:Y:S01]  /*03d0*/  LDS R29, [R16+0x140] ;  /* 0x00014000101d7984 */ /* 0x000fe20000000800 */
[----:B0-----:R-:W-:-:S03]  /*03e0*/  FFMA R28, R8, R28, R23 ;  /* 0x0000001c081c7223 */ /* 0x001fc60000000017 */
[----:B------:R-:W0:Y:S01]  /*03f0*/  LDS R8, [R16+0xc0] ;  /* 0x0000c00010087984 */ /* 0x000e220000000800 */
[----:B-1----:R-:W-:-:S03]  /*0400*/  FFMA R28, R5, R9, R28 ;  /* 0x00000009051c7223 */ /* 0x002fc6000000001c */
[----:B------:R-:W-:Y:S01]  /*0410*/  LDS R9, [R16+0x100] ;  /* 0x0001000010097984 */ /* 0x000fe20000000800 */
[----:B--2---:R-:W-:-:S03]  /*0420*/  FFMA R23, R7, R10, R28 ;  /* 0x0000000a07177223 */ /* 0x004fc6000000001c */
[----:B------:R-:W1:Y:S01]  /*0430*/  LDS.128 R4, [R2+0x10] ;  /* 0x0000100002047984 */ /* 0x000e620000000c00 */
[----:B0-----:R-:W-:-:S03]  /*0440*/  FFMA R23, R8, R11, R23 ;  /* 0x0000000b08177223 */ /* 0x001fc60000000017 */
[----:B------:R-:W0:Y:S01]  /*0450*/  LDS R11, [R16+0x180] ;  /* 0x00018000100b7984 */ /* 0x000e220000000800 */
[----:B-1----:R-:W-:-:S03]  /*0460*/  FFMA R8, R4, R9, R23 ;  /* 0x0000000904087223 */ /* 0x002fc60000000017 */
[----:B------:R-:W1:Y:S01]  /*0470*/  LDS R4, [R16+0x1c0] ;  /* 0x0001c00010047984 */ /* 0x000e620000000800 */
[----:B------:R-:W-:-:S03]  /*0480*/  FFMA R8, R29, R5, R8 ;  /* 0x000000051d087223 */ /* 0x000fc60000000008 */
[----:B------:R-:W-:Y:S04]  /*0490*/  LDS R5, [R16+0x200] ;  /* 0x0002000010057984 */ /* 0x000fe80000000800 */
[----:B------:R-:W-:Y:S01]  /*04a0*/  LDS R29, [R16+0x240] ;  /* 0x00024000101d7984 */ /* 0x000fe20000000800 */
[----:B0-----:R-:W-:-:S03]  /*04b0*/  FFMA R23, R11, R6, R8 ;  /* 0x000000060b177223 */ /* 0x001fc60000000008 */
[----:B------:R-:W0:Y:S01]  /*04c0*/  LDS.128 R8, [R2+0x20] ;  /* 0x0000200002087984 */ /* 0x000e220000000c00 */
[----:B-1----:R-:W-:-:S03]  /*04d0*/  FFMA R23, R4, R7, R23 ;  /* 0x0000000704177223 */ /* 0x002fc60000000017 */
[----:B------:R-:W1:Y:S01]  /*04e0*/  LDS R7, [R16+0x280] ;  /* 0x0002800010077984 */ /* 0x000e620000000800 */
[----:B0-----:R-:W-:-:S03]  /*04f0*/  FFMA R4, R8, R5, R23 ;  /* 0x0000000508047223 */ /* 0x001fc60000000017 */
[----:B------:R-:W0:Y:S01]  /*0500*/  LDS R8, [R16+0x2c0] ;  /* 0x0002c00010087984 */ /* 0x000e220000000800 */
[----:B------:R-:W-:-:S03]  /*0510*/  FFMA R4, R29, R9, R4 ;  /* 0x000000091d047223 */ /* 0x000fc60000000004 */
[----:B------:R-:W-:Y:S01]  /*0520*/  LDS R9, [R16+0x300] ;  /* 0x0003000010097984 */ /* 0x000fe20000000800 */
[----:B-1----:R-:W-:-:S03]  /*0530*/  FFMA R23, R7, R10, R4 ;  /* 0x0000000a07177223 */ /* 0x002fc60000000004 */
[----:B------:R-:W1:Y:S01]  /*0540*/  LDS.128 R4, [R2+0x30] ;  /* 0x0000300002047984 */ /* 0x000e620000000c00 */
[----:B------:R-:W-:Y:S02]  /*0550*/  HFMA2 R29, -RZ, RZ, 0, 0 ;  /* 0x00000000ff1d7431 */ /* 0x000fe400000001ff */
[----:B0-----:R-:W-:Y:S02]  /*0560*/  FFMA R11, R8, R11, R23 ;  /* 0x0000000b080b7223 */ /* 0x001fe40000000017 */
[----:B------:R-:W0:Y:S02]  /*0570*/  LDS R23, [R16+0x340] ;  /* 0x0003400010177984 */ /* 0x000e240000000800 */
[----:B-1----:R-:W-:Y:S02]  /*0580*/  FFMA R10, R4, R9, R11 ;  /* 0x00000009040a7223 */ /* 0x002fe4000000000b */
[----:B------:R-:W1:Y:S04]  /*0590*/  LDS R11, [R16+0x380] ;  /* 0x00038000100b7984 */ /* 0x000e680000000800 */
[----:B------:R-:W2:Y:S01]  /*05a0*/  LDS R4, [R16+0x3c0] ;  /* 0x0003c00010047984 */ /* 0x000ea20000000800 */
[----:B------:R-:W-:Y:S01]  /*05b0*/  IADD3 R8, PT, PT, R17, 0x10, RZ ;  /* 0x0000001011087810 */ /* 0x000fe20007ffe0ff */
[----:B------:R-:W-:Y:S03]  /*05c0*/  BAR.SYNC.DEFER_BLOCKING 0x0 ;  /* 0x0000000000007b1d */ /* 0x000fe60000010000 */
[----:B------:R-:W-:-:S13]  /*05d0*/  ISETP.GE.OR P2, PT, R8, UR7, P1 ;  /* 0x0000000708007c0c */ /* 0x000fda0008f46670 */
[----:B------:R-:W3:Y:S01]  /*05e0*/  @!P2 LDG.E R29, desc[UR8][R26.64+0x40] ;  /* 0x000040081a1da981 */ /* 0x000ee2000c1e1900 */
[----:B------:R-:W-:-:S04]  /*05f0*/  IADD3 R8, PT, PT, R15, 0x10, RZ ;  /* 0x000000100f087810 */ /* 0x000fc80007ffe0ff */
[----:B------:R-:W-:-:S13]  /*0600*/  ISETP.GE.OR P0, PT, R8, UR7, P0 ;  /* 0x0000000708007c0c */ /* 0x000fda0008706670 */
[----:B------:R-:W4:Y:S01]  /*0610*/  @!P0 LDC.64 R8, c[0x0][0x388] ;  /* 0x0000e200ff088b82 */ /* 0x000f220000000a00 */
[----:B---3--:R4:W-:Y:S02]  /*0620*/  STS [R22], R29 ;  /* 0x0000001d16007388 */ /* 0x0089e40000000800 */
[----:B----4-:R-:W-:Y:S01]  /*0630*/  @!P0 IMAD.WIDE R28, R21, 0x4, R8 ;  /* 0x00000004151c8825 */ /* 0x010fe200078e0208 */
[----:B------:R-:W-:-:S06]  /*0640*/  MOV R9, RZ ;  /* 0x000000ff00097202 */ /* 0x000fcc0000000f00 */
[----:B------:R-:W3:Y:S01]  /*0650*/  @!P0 LDG.E R9, desc[UR8][R28.64] ;  /* 0x000000081c098981 */ /* 0x000ee2000c1e1900 */
[----:B0-----:R-:W-:-:S04]  /*0660*/  FFMA R10, R23, R5, R10 ;  /* 0x00000005170a7223 */ /* 0x001fc8000000000a */
[----:B-1----:R-:W-:-:S04]  /*0670*/  FFMA R27, R11, R6, R10 ;  /* 0x000000060b1b7223 */ /* 0x002fc8000000000a */
[----:B--2---:R-:W-:Y:S01]  /*0680*/  FFMA R7, R4, R7, R27 ;  /* 0x0000000704077223 */ /* 0x004fe2000000001b */
[----:B------:R-:W-:-:S04]  /*0690*/  UIADD3 UR4, UPT, UPT, UR4, 0x2, URZ ;  /* 0x0000000204047890 */ /* 0x000fc8000fffe0ff */
[----:B------:R-:W-:Y:S01]  /*06a0*/  UISETP.NE.AND UP0, UPT, UR4, URZ, UPT ;  /* 0x000000ff0400728c */ /* 0x000fe2000bf05270 */
[----:B------:R-:W-:Y:S02]  /*06b0*/  IADD3 R18, PT, PT, R18, 0x20, RZ ;  /* 0x0000002012127810 */ /* 0x000fe40007ffe0ff */
[----:B------:R-:W-:Y:S02]  /*06c0*/  IADD3 R15, PT, PT, R15, 0x20, RZ ;  /* 0x000000200f0f7810 */ /* 0x000fe40007ffe0ff */
[----:B------:R-:W-:Y:S02]  /*06d0*/  IADD3 R17, PT, PT, R17, 0x20, RZ ;  /* 0x0000002011117810 */ /* 0x000fe40007ffe0ff */
[C---:B------:R-:W-:Y:S02]  /*06e0*/  LEA R19, R12.reuse, R19, 0x5 ;  /* 0x000000130c137211 */ /* 0x040fe400078e28ff */
[----:B------:R-:W-:Y:S01]  /*06f0*/  LEA R21, R12, R21, 0x5 ;  /* 0x000000150c157211 */ /* 0x000fe200078e28ff */
[----:B---3--:R-:W-:Y:S01]  /*0700*/  STS [R20], R9 ;  /* 0x0000000914007388 */ /* 0x008fe20000000800 */
[----:B------:R-:W-:Y:S06]  /*0710*/  BAR.SYNC.DEFER_BLOCKING 0x0 ;  /* 0x0000000000007b1d */ /* 0x000fec0000010000 */
[----:B------:R-:W-:Y:S04]  /*0720*/  LDS R5, [R16] ;  /* 0x0000000010057984 */ /* 0x000fe80000000800 */
[----:B------:R-:W0:Y:S04]  /*0730*/  LDS.128 R8, [R2] ;  /* 0x0000000002087984 */ /* 0x000e280000000c00 */
[----:B------:R-:W1:Y:S04]  /*0740*/  LDS R6, [R16+0x40] ;  /* 0x0000400010067984 */ /* 0x000e680000000800 */
[----:B------:R-:W2:Y:S04]  /*0750*/  LDS R23, [R16+0x80] ;  /* 0x0000800010177984 */ /* 0x000ea80000000800 */
[----:B------:R-:W3:Y:S04]  /*0760*/  LDS R26, [R16+0xc0] ;  /* 0x0000c000101a7984 */ /* 0x000ee80000000800 */
[----:B------:R-:W-:Y:S01]  /*0770*/  LDS R29, [R16+0x140] ;  /* 0x00014000101d7984 */ /* 0x000fe20000000800 */
[----:B0-----:R-:W-:-:S04]  /*0780*/  FFMA R8, R8, R5, R7 ;  /* 0x0000000508087223 */ /* 0x001fc80000000007 */
[----:B-1----:R-:W-:Y:S02]  /*0790*/  FFMA R6, R6, R9, R8 ;  /* 0x0000000906067223 */ /* 0x002fe40000000008 */
[----:B------:R-:W-:Y:S02]  /*07a0*/  LDS R9, [R16+0x100] ;  /* 0x0001000010097984 */ /* 0x000fe40000000800 */
[----:B--2---:R-:W-:Y:S02]  /*07b0*/  FFMA R27, R23, R10, R6 ;  /* 0x0000000a171b7223 */ /* 0x004fe40000000006 */
[----:B------:R-:W0:Y:S04]  /*07c0*/  LDS.128 R4, [R2+0x10] ;  /* 0x0000100002047984 */ /* 0x000e280000000c00 */
[----:B------:R-:W1:Y:S01]  /*07d0*/  LDS R23, [R16+0x180] ;  /* 0x0001800010177984 */ /* 0x000e620000000800 */
[----:B---3--:R-:W-:-:S03]  /*07e0*/  FFMA R11, R26, R11, R27 ;  /* 0x0000000b1a0b7223 */ /* 0x008fc6000000001b */
[----:B------:R-:W2:Y:S01]  /*07f0*/  LDS R26, [R16+0x1c0] ;  /* 0x0001c000101a7984 */ /* 0x000ea20000000800 */
[----:B0-----:R-:W-:-:S03]  /*0800*/  FFMA R4, R4, R9, R11 ;  /* 0x0000000904047223 */ /* 0x001fc6000000000b */
[----:B------:R-:W-:Y:S01]  /*0810*/  LDS.128 R8, [R2+0x20] ;  /* 0x0000200002087984 */ /* 0x000fe20000000c00 */
[----:B------:R-:W-:-:S03]  /*0820*/  FFMA R4, R29, R5, R4 ;  /* 0x000000051d047223 */ /* 0x000fc60000000004 */
[----:B------:R-:W0:Y:S04]  /*0830*/  LDS R5, [R16+0x200] ;  /* 0x0002000010057984 */ /* 0x000e280000000800 */
[----:B------:R-:W3:Y:S01]  /*0840*/  LDS R29, [R16+0x240] ;  /* 0x00024000101d7984 */ /* 0x000ee20000000800 */
[----:B-1----:R-:W-:-:S03]  /*0850*/  FFMA R27, R23, R6, R4 ;  /* 0x00000006171b7223 */ /* 0x002fc60000000004 */
[----:B------:R-:W1:Y:S01]  /*0860*/  LDS R23, [R16+0x280] ;  /* 0x0002800010177984 */ /* 0x000e620000000800 */
[----:B--2---:R-:W-:-:S03]  /*0870*/  FFMA R7, R26, R7, R27 ;  /* 0x000000071a077223 */ /* 0x004fc6000000001b */
[----:B------:R-:W2:Y:S04]  /*0880*/  LDS R26, [R16+0x2c0] ;  /* 0x0002c000101a7984 */ /* 0x000ea80000000800 */
[----:B------:R-:W-:Y:S01]  /*0890*/  LDS R27, [R16+0x340] ;  /* 0x00034000101b7984 */ /* 0x000fe20000000800 */
[----:B0-----:R-:W-:-:S03]  /*08a0*/  FFMA R8, R8, R5, R7 ;  /* 0x0000000508087223 */ /* 0x001fc60000000007 */
[----:B------:R-:W-:Y:S01]  /*08b0*/  LDS.128 R4, [R2+0x30] ;  /* 0x0000300002047984 */ /* 0x000fe20000000c00 */
[----:B---3--:R-:W-:-:S03]  /*08c0*/  FFMA R8, R29, R9, R8 ;  /* 0x000000091d087223 */ /* 0x008fc60000000008 */
[----:B------:R-:W0:Y:S01]  /*08d0*/  LDS R9, [R16+0x300] ;  /* 0x0003000010097984 */ /* 0x000e220000000800 */
[----:B-1----:R-:W-:-:S03]  /*08e0*/  FFMA R23, R23, R10, R8 ;  /* 0x0000000a17177223 */ /* 0x002fc60000000008 */
[----:B------:R-:W1:Y:S01]  /*08f0*/  LDS R8, [R16+0x380] ;  /* 0x0003800010087984 */ /* 0x000e620000000800 */
[----:B--2---:R-:W-:-:S03]  /*0900*/  FFMA R11, R26, R11, R23 ;  /* 0x0000000b1a0b7223 */ /* 0x004fc60000000017 */
[----:B------:R-:W2:Y:S01]  /*0910*/  LDS R23, [R16+0x3c0] ;  /* 0x0003c00010177984 */ /* 0x000ea20000000800 */
[----:B0-----:R-:W-:-:S04]  /*0920*/  FFMA R4, R4, R9, R11 ;  /* 0x0000000904047223 */ /* 0x001fc8000000000b */
[----:B------:R-:W-:-:S04]  /*0930*/  FFMA R5, R27, R5, R4 ;  /* 0x000000051b057223 */ /* 0x000fc80000000004 */
[----:B-1----:R-:W-:-:S04]  /*0940*/  FFMA R6, R8, R6, R5 ;  /* 0x0000000608067223 */ /* 0x002fc80000000005 */
[----:B--2---:R-:W-:Y:S01]  /*0950*/  FFMA R23, R23, R7, R6 ;  /* 0x0000000717177223 */ /* 0x004fe20000000006 */
[----:B------:R-:W-:Y:S06]  /*0960*/  BAR.SYNC.DEFER_BLOCKING 0x0 ;  /* 0x0000000000007b1d */ /* 0x000fec0000010000 */
[----:B------:R-:W-:Y:S05]  /*0970*/  BRA.U UP0, `(.L_x_2) ;  /* 0xfffffff9004c7547 */ /* 0x000fea000b83ffff */
[----:B------:R-:W-:-:S12]  /*0980*/  ULOP3.LUT UR4, UR6, 0x7fffffe0, URZ, 0xc0, !UPT ;  /* 0x7fffffe006047892 */ /* 0x000fd8000f8ec0ff */
.L_x_1:
[----:B------:R-:W-:-:S09]  /*0990*/  ULOP3.LUT UP0, URZ, UR6, 0x10, URZ, 0xc0, !UPT ;  /* 0x0000001006ff7892 */ /* 0x000fd2000f80c0ff */
[----:B------:R-:W-:Y:S05]  /*09a0*/  BRA.U !UP0, `(.L_x_0) ;  /* 0x0000000108e87547 */ /* 0x000fea000b800000 */
[----:B------:R-:W0:Y:S01]  /*09b0*/  LDCU UR5, c[0x0][0x398] ;  /* 0x00007300ff0577ac */ /* 0x000e220008000800 */
[----:B------:R-:W-:Y:S01]  /*09c0*/  IADD3 R7, PT, PT, R13, UR4, RZ ;  /* 0x000000040d077c10 */ /* 0x000fe2000fffe0ff */
[----:B------:R-:W-:Y:S01]  /*09d0*/  HFMA2 R15, -RZ, RZ, 0, 0 ;  /* 0x00000000ff0f7431 */ /* 0x000fe200000001ff */
[----:B------:R-:W-:Y:S01]  /*09e0*/  IADD3 R14, PT, PT, R14, UR4, RZ ;  /* 0x000000040e0e7c10 */ /* 0x000fe2000fffe0ff */
[----:B------:R-:W1:Y:S01]  /*09f0*/  LDCU UR6, c[0x0][0x39c] ;  /* 0x00007380ff0677ac */ /* 0x000e620008000800 */
[----:B------:R-:W-:Y:S02]  /*0a00*/  ISETP.GE.AND P0, PT, R7, UR7, PT ;  /* 0x0000000707007c0c */ /* 0x000fe4000bf06270 */
[----:B------:R-:W-:Y:S02]  /*0a10*/  ISETP.GE.AND P1, PT, R14, UR7, PT ;  /* 0x000000070e007c0c */ /* 0x000fe4000bf26270 */
[----:B------:R-:W-:Y:S02]  /*0a20*/  MOV R25, RZ ;  /* 0x000000ff00197202 */ /* 0x000fe40000000f00 */
[----:B0-----:R-:W-:-:S02]  /*0a30*/  ISETP.GE.OR P0, PT, R0, UR5, P0 ;  /* 0x0000000500007c0c */ /* 0x001fc40008706670 */
[----:B-1----:R-:W-:-:S11]  /*0a40*/  ISETP.GE.OR P1, PT, R3, UR6, P1 ;  /* 0x0000000603007c0c */ /* 0x002fd60008f26670 */
[----:B------:R-:W0:Y:S01]  /*0a50*/  @!P0 LDC.64 R8, c[0x0][0x380] ;  /* 0x0000e000ff088b82 */ /* 0x000e220000000a00 */
[----:B------:R-:W-:Y:S02]  /*0a60*/  @!P0 IMAD R7, R0, UR7, R7 ;  /* 0x0000000700078c24 */ /* 0x000fe4000f8e0207 */
[----:B------:R-:W-:-:S05]  /*0a70*/  @!P1 IMAD R13, R14, UR6, R3 ;  /* 0x000000060e0d9c24 */ /* 0x000fca000f8e0203 */
[----:B------:R-:W1:Y:S01]  /*0a80*/  @!P1 LDC.64 R4, c[0x0][0x388] ;  /* 0x0000e200ff049b82 */ /* 0x000e620000000a00 */
[----:B0-----:R-:W-:-:S05]  /*0a90*/  @!P0 IMAD.WIDE R8, R7, 0x4, R8 ;  /* 0x0000000407088825 */ /* 0x001fca00078e0208 */
[----:B------:R-:W2:Y:S01]  /*0aa0*/  @!P0 LDG.E R15, desc[UR8][R8.64] ;  /* 0x00000008080f8981 */ /* 0x000ea2000c1e1900 */
[----:B-1----:R-:W-:-:S05]  /*0ab0*/  @!P1 IMAD.WIDE R12, R13, 0x4, R4 ;  /* 0x000000040d0c9825 */ /* 0x002fca00078e0204 */
        /* <DEDUP_REMOVED lines=8> */
[----:B------:R-:W3:Y:S04]  /*0b40*/  LDS R26, [R16+0xc0] ;  /* 0x0000c000101a7984 */ /* 0x000ee80000000800 */
[----:B------:R-:W-:Y:S04]  /*0b50*/  LDS R17, [R16+0x100] ;  /* 0x0001000010117984 */ /* 0x000fe80000000800 */
[----:B------:R-:W4:Y:S04]  /*0b60*/  LDS.128 R8, [R2+0x10] ;  /* 0x0000100002087984 */ /* 0x000f280000000c00 */
[----:B------:R-:W5:Y:S04]  /*0b70*/  LDS R18, [R16+0x140] ;  /* 0x0001400010127984 */ /* 0x000f680000000800 */
[----:B------:R-:W5:Y:S04]  /*0b80*/  LDS R19, [R16+0x180] ;  /* 0x0001800010137984 */ /* 0x000f680000000800 */
[----:B------:R-:W5:Y:S04]  /*0b90*/  LDS R24, [R16+0x1c0] ;  /* 0x0001c00010187984 */ /* 0x000f680000000800 */
[----:B------:R-:W-:Y:S01]  /*0ba0*/  LDS R25, [R16+0x200] ;  /* 0x0002000010197984 */ /* 0x000fe20000000800 */
[----:B0-----:R-:W-:-:S03]  /*0bb0*/  FFMA R20, R4, R14, R23 ;  /* 0x0000000e04147223 */ /* 0x001fc60000000017 */
[----:B------:R-:W0:Y:S01]  /*0bc0*/  LDS.128 R12, [R2+0x20] ;  /* 0x00002000020c7984 */ /* 0x000e220000000c00 */
[----:B-1----:R-:W-:-:S03]  /*0bd0*/  FFMA R20, R27, R5, R20 ;  /* 0x000000051b147223 */ /* 0x002fc60000000014 */
[----:B------:R-:W1:Y:S01]  /*0be0*/  LDS R4, [R16+0x240] ;  /* 0x0002400010047984 */ /* 0x000e620000000800 */
[----:B--2---:R-:W-:-:S03]  /*0bf0*/  FFMA R21, R21, R6, R20 ;  /* 0x0000000615157223 */ /* 0x004fc60000000014 */
[----:B------:R-:W2:Y:S04]  /*0c00*/  LDS R5, [R16+0x280] ;  /* 0x0002800010057984 */ /* 0x000ea80000000800 */
[----:B------:R-:W2:Y:S01]  /*0c10*/  LDS R6, [R16+0x2c0] ;  /* 0x0002c00010067984 */ /* 0x000ea20000000800 */
[----:B---3--:R-:W-:-:S03]  /*0c20*/  FFMA R27, R26, R7, R21 ;  /* 0x000000071a1b7223 */ /* 0x008fc60000000015 */
[----:B------:R-:W-:Y:S04]  /*0c30*/  LDS R7, [R16+0x300] ;  /* 0x0003000010077984 */ /* 0x000fe80000000800 */
[----:B------:R-:W3:Y:S01]  /*0c40*/  LDS.128 R20, [R2+0x30] ;  /* 0x0000300002147984 */ /* 0x000ee20000000c00 */
[----:B----4-:R-:W-:-:S03]  /*0c50*/  FFMA R27, R8, R17, R27 ;  /* 0x00000011081b7223 */ /* 0x010fc6000000001b */
[----:B------:R-:W4:Y:S04]  /*0c60*/  LDS R26, [R16+0x340] ;  /* 0x00034000101a7984 */ /* 0x000f280000000800 */
[----:B------:R-:W4:Y:S01]  /*0c70*/  LDS R17, [R16+0x380] ;  /* 0x0003800010117984 */ /* 0x000f220000000800 */
[----:B-----5:R-:W-:-:S03]  /*0c80*/  FFMA R18, R18, R9, R27 ;  /* 0x0000000912127223 */ /* 0x020fc6000000001b */
[----:B------:R-:W5:Y:S01]  /*0c90*/  LDS R8, [R16+0x3c0] ;  /* 0x0003c00010087984 */ /* 0x000f620000000800 */
[----:B------:R-:W-:-:S04]  /*0ca0*/  FFMA R19, R19, R10, R18 ;  /* 0x0000000a13137223 */ /* 0x000fc80000000012 */
[----:B------:R-:W-:-:S04]  /*0cb0*/  FFMA R11, R24, R11, R19 ;  /* 0x0000000b180b7223 */ /* 0x000fc80000000013 */
[----:B0-----:R-:W-:-:S04]  /*0cc0*/  FFMA R11, R12, R25, R11 ;  /* 0x000000190c0b7223 */ /* 0x001fc8000000000b */
[----:B-1----:R-:W-:-:S04]  /*0cd0*/  FFMA R4, R4, R13, R11 ;  /* 0x0000000d04047223 */ /* 0x002fc8000000000b */
[----:B--2---:R-:W-:-:S04]  /*0ce0*/  FFMA R5, R5, R14, R4 ;  /* 0x0000000e05057223 */ /* 0x004fc80000000004 */
[----:B------:R-:W-:-:S04]  /*0cf0*/  FFMA R5, R6, R15, R5 ;  /* 0x0000000f06057223 */ /* 0x000fc80000000005 */
[----:B---3--:R-:W-:-:S04]  /*0d00*/  FFMA R5, R20, R7, R5 ;  /* 0x0000000714057223 */ /* 0x008fc80000000005 */
[----:B----4-:R-:W-:-:S04]  /*0d10*/  FFMA R26, R26, R21, R5 ;  /* 0x000000151a1a7223 */ /* 0x010fc80000000005 */
[----:B------:R-:W-:-:S04]  /*0d20*/  FFMA R17, R17, R22, R26 ;  /* 0x0000001611117223 */ /* 0x000fc8000000001a */
[----:B-----5:R-:W-:Y:S01]  /*0d30*/  FFMA R23, R8, R23, R17 ;  /* 0x0000001708177223 */ /* 0x020fe20000000011 */
[----:B------:R-:W-:Y:S06]  /*0d40*/  BAR.SYNC.DEFER_BLOCKING 0x0 ;  /* 0x0000000000007b1d */ /* 0x000fec0000010000 */
.L_x_0:
[----:B------:R-:W0:Y:S02]  /*0d50*/  LDCU.64 UR4, c[0x0][0x398] ;  /* 0x00007300ff0477ac */ /* 0x000e240008000a00 */
[----:B0-----:R-:W-:-:S04]  /*0d60*/  ISETP.GE.AND P0, PT, R3, UR5, PT ;  /* 0x0000000503007c0c */ /* 0x001fc8000bf06270 */
[----:B------:R-:W-:-:S13]  /*0d70*/  ISETP.GE.OR P0, PT, R0, UR4, P0 ;  /* 0x0000000400007c0c */ /* 0x000fda0008706670 */
[----:B------:R-:W-:Y:S05]  /*0d80*/  @P0 EXIT ;  /* 0x000000000000094d */ /* 0x000fea0003800000 */
[----:B------:R-:W0:Y:S01]  /*0d90*/  LDC.64 R4, c[0x0][0x390] ;  /* 0x0000e400ff047b82 */ /* 0x000e220000000a00 */
[----:B------:R-:W-:-:S04]  /*0da0*/  IMAD R3, R0, UR5, R3 ;  /* 0x0000000500037c24 */ /* 0x000fc8000f8e0203 */
[----:B0-----:R-:W-:-:S05]  /*0db0*/  IMAD.WIDE R2, R3, 0x4, R4 ;  /* 0x0000000403027825 */ /* 0x001fca00078e0204 */
[----:B------:R-:W-:Y:S01]  /*0dc0*/  STG.E desc[UR8][R2.64], R23 ;  /* 0x0000001702007986 */ /* 0x000fe2000c101908 */
[----:B------:R-:W-:Y:S05]  /*0dd0*/  EXIT ;  /* 0x000000000000794d */ /* 0x000fea0003800000 */
.L_x_3:
[----:B------:R-:W-:-:S00]  /*0de0*/  BRA `(.L_x_3) ;  /* 0xfffffffc00fc7947 */ /* 0x000fc0000383ffff */
[----:B------:R-:W-:-:S00]  /*0df0*/  NOP ;  /* 0x0000000000007918 */ /* 0x000fc00000000000 */
        /* <DEDUP_REMOVED lines=8> */
.L_x_4:


//--------------------- .nv.shared._Z15optMatMulKernelPKfS0_Pfiii --------------------------
	.section	.nv.shared._Z15optMatMulKernelPKfS0_Pfiii,"aw",@nobits
	.sectionflags	@""
	.align	4
.nv.shared._Z15optMatMulKernelPKfS0_Pfiii:
	.zero		3072


//--------------------- .nv.shared.reserved.0     --------------------------
	.section	.nv.shared.reserved.0,"aw",@nobits
	.weak		__nv_reservedSMEM_offset_0_alias
	.size		__nv_reservedSMEM_offset_0_alias, 0, 64
	.other		__nv_reservedSMEM_offset_0_alias,@"STO_CUDA_RESERVED_SHARED STV_DEFAULT"
__nv_reservedSMEM_offset_0_alias:
	.zero		0
	.zero		64


//--------------------- .nv.constant0._Z15optMatMulKernelPKfS0_Pfiii --------------------------
	.section	.nv.constant0._Z15optMatMulKernelPKfS0_Pfiii,"a",@progbits
	.sectionflags	@""
	.align	4
.nv.constant0._Z15optMatMulKernelPKfS0_Pfiii:
	.zero		932


//--------------------- SYMBOLS --------------------------

	.type		.nv.reservedSmem.offset0,@object
	.size		.nv.reservedSmem.offset0,0x4
	.type		.nv.reservedSmem.cap,@object
	.size		.nv.reservedSmem.cap,0x4
